	.headerflags	@"EF_CUDA_TEXMODE_UNIFIED EF_CUDA_64BIT_ADDRESS EF_CUDA_ACCELERATORS EF_CUDA_SM90 EF_CUDA_VIRTUAL_SM(EF_CUDA_SM90)"
	.elftype	@"ET_EXEC"


//--------------------- .nv.info                  --------------------------
	.section	.nv.info,"",@"SHT_CUDA_INFO"
	.align	4


	//----- nvinfo : EIATTR_REGCOUNT
	.align		4
        /*0000*/ 	.byte	0x04, 0x2f
        /*0002*/ 	.short	(.L_1 - .L_0)
	.align		4
.L_0:
        /*0004*/ 	.word	index@(triton_poi_fused__softmax_mul_sum_40)
        /*0008*/ 	.word	0x0000001c


	//----- nvinfo : EIATTR_MIN_STACK_SIZE
	.align		4
.L_1:
        /*000c*/ 	.byte	0x04, 0x12
        /*000e*/ 	.short	(.L_3 - .L_2)
	.align		4
.L_2:
        /*0010*/ 	.word	index@(triton_poi_fused__softmax_mul_sum_40)
        /*0014*/ 	.word	0x00000000


	//----- nvinfo : EIATTR_FRAME_SIZE
	.align		4
.L_3:
        /*0018*/ 	.byte	0x04, 0x11
        /*001a*/ 	.short	(.L_5 - .L_4)
	.align		4
.L_4:
        /*001c*/ 	.word	index@(triton_poi_fused__softmax_mul_sum_40)
        /*0020*/ 	.word	0x00000000


	//----- nvinfo : EIATTR_MIN_STACK_SIZE
	.align		4
.L_5:
        /*0024*/ 	.byte	0x04, 0x12
        /*0026*/ 	.short	(.L_7 - .L_6)
	.align		4
.L_6:
        /*0028*/ 	.word	index@(triton_poi_fused__softmax_mul_sum_40)
        /*002c*/ 	.word	0x00000000
.L_7:


//--------------------- .nv.info.triton_poi_fused__softmax_mul_sum_40 --------------------------
	.section	.nv.info.triton_poi_fused__softmax_mul_sum_40,"",@"SHT_CUDA_INFO"
	.sectionflags	@""
	.align	4


	//----- nvinfo : EIATTR_CUDA_API_VERSION
	.align		4
        /*0000*/ 	.byte	0x04, 0x37
        /*0002*/ 	.short	(.L_9 - .L_8)
.L_8:
        /*0004*/ 	.word	0x0000007c


	//----- nvinfo : EIATTR_KPARAM_INFO
	.align		4
.L_9:
        /*0008*/ 	.byte	0x04, 0x17
        /*000a*/ 	.short	(.L_11 - .L_10)
.L_10:
        /*000c*/ 	.word	0x00000000
        /*0010*/ 	.short	0x0003
        /*0012*/ 	.short	0x0018
        /*0014*/ 	.byte	0x00, 0xf0, 0x11, 0x00


	//----- nvinfo : EIATTR_KPARAM_INFO
	.align		4
.L_11:
        /*0018*/ 	.byte	0x04, 0x17
        /*001a*/ 	.short	(.L_13 - .L_12)
.L_12:
        /*001c*/ 	.word	0x00000000
        /*0020*/ 	.short	0x0002
        /*0022*/ 	.short	0x0010
        /*0024*/ 	.byte	0x00, 0xf4, 0x21, 0x00


	//----- nvinfo : EIATTR_KPARAM_INFO
	.align		4
.L_13:
        /*0028*/ 	.byte	0x04, 0x17
        /*002a*/ 	.short	(.L_15 - .L_14)
.L_14:
        /*002c*/ 	.word	0x00000000
        /*0030*/ 	.short	0x0001
        /*0032*/ 	.short	0x0008
        /*0034*/ 	.byte	0x00, 0xf4, 0x21, 0x00


	//----- nvinfo : EIATTR_KPARAM_INFO
	.align		4
.L_15:
        /*0038*/ 	.byte	0x04, 0x17
        /*003a*/ 	.short	(.L_17 - .L_16)
.L_16:
        /*003c*/ 	.word	0x00000000
        /*0040*/ 	.short	0x0000
        /*0042*/ 	.short	0x0000
        /*0044*/ 	.byte	0x00, 0xf4, 0x21, 0x00


	//----- nvinfo : EIATTR_SPARSE_MMA_MASK
	.align		4
.L_17:
        /*0048*/ 	.byte	0x03, 0x50
        /*004a*/ 	.short	0x0000


	//----- nvinfo : EIATTR_MAXREG_COUNT
	.align		4
        /*004c*/ 	.byte	0x03, 0x1b
        /*004e*/ 	.short	0x00ff


	//----- nvinfo : EIATTR_EXIT_INSTR_OFFSETS
	.align		4
        /*0050*/ 	.byte	0x04, 0x1c
        /*0052*/ 	.short	(.L_19 - .L_18)


	//   ....[0]....
.L_18:
        /*0054*/ 	.word	0x00000940


	//----- nvinfo : EIATTR_REQNTID
	.align		4
.L_19:
        /*0058*/ 	.byte	0x04, 0x10
        /*005a*/ 	.short	(.L_21 - .L_20)
.L_20:
        /*005c*/ 	.word	0x00000080
        /*0060*/ 	.word	0x00000001
        /*0064*/ 	.word	0x00000001


	//----- nvinfo : EIATTR_CBANK_PARAM_SIZE
	.align		4
.L_21:
        /*0068*/ 	.byte	0x03, 0x19
        /*006a*/ 	.short	0x001c


	//----- nvinfo : EIATTR_PARAM_CBANK
	.align		4
        /*006c*/ 	.byte	0x04, 0x0a
        /*006e*/ 	.short	(.L_23 - .L_22)
	.align		4
.L_22:
        /*0070*/ 	.word	index@(.nv.constant0.triton_poi_fused__softmax_mul_sum_40)
        /*0074*/ 	.short	0x0210
        /*0076*/ 	.short	0x001c


	//----- nvinfo : EIATTR_SW_WAR
	.align		4
.L_23:
        /*0078*/ 	.byte	0x04, 0x36
        /*007a*/ 	.short	(.L_25 - .L_24)
.L_24:
        /*007c*/ 	.word	0x00000008
.L_25:


//--------------------- .nv.callgraph             --------------------------
	.section	.nv.callgraph,"",@"SHT_CUDA_CALLGRAPH"
	.align	4
	.sectionentsize	8
	.align		4
        /*0000*/ 	.word	0x00000000
	.align		4
        /*0004*/ 	.word	0xffffffff
	.align		4
        /*0008*/ 	.word	0x00000000
	.align		4
        /*000c*/ 	.word	0xfffffffe
	.align		4
        /*0010*/ 	.word	0x00000000
	.align		4
        /*0014*/ 	.word	0xfffffffd
	.align		4
        /*0018*/ 	.word	0x00000000
	.align		4
        /*001c*/ 	.word	0xfffffffc


//--------------------- .text.triton_poi_fused__softmax_mul_sum_40 --------------------------
	.section	.text.triton_poi_fused__softmax_mul_sum_40,"ax",@progbits
	.align	128
        .global         triton_poi_fused__softmax_mul_sum_40
        .type           triton_poi_fused__softmax_mul_sum_40,@function
        .size           triton_poi_fused__softmax_mul_sum_40,(.L_x_1 - triton_poi_fused__softmax_mul_sum_40)
        .other          triton_poi_fused__softmax_mul_sum_40,@"STO_CUDA_ENTRY STV_DEFAULT"
triton_poi_fused__softmax_mul_sum_40:
.text.triton_poi_fused__softmax_mul_sum_40:
[----:B------:R-:W-:Y:S01]  /*0000*/  LDC R1, c[0x0][0x28] ;  /* 0x00000a00ff017b82 */ /* 0x000fe20000000800 */
[----:B------:R-:W1:Y:S07]  /*0010*/  S2R R0, SR_TID.X ;  /* 0x0000000000007919 */ /* 0x000e6e0000002100 */
[----:B------:R-:W2:Y:S01]  /*0020*/  LDC.64 R2, c[0x0][0x218] ;  /* 0x00008600ff027b82 */ /* 0x000ea20000000a00 */
[----:B------:R-:W-:Y:S01]  /*0030*/  ULDC.64 UR4, c[0x0][0x208] ;  /* 0x0000820000047ab9 */ /* 0x000fe20000000a00 */
[----:B------:R-:W3:Y:S06]  /*0040*/  S2R R21, SR_CTAID.X ;  /* 0x0000000000157919 */ /* 0x000eec0000002500 */
[----:B------:R-:W4:Y:S01]  /*0050*/  LDC.64 R8, c[0x0][0x210] ;  /* 0x00008400ff087b82 */ /* 0x000f220000000a00 */
[----:B-1----:R-:W-:-:S02]  /*0060*/  SHF.L.U32 R0, R0, 0x2, RZ ;  /* 0x0000000200007819 */ /* 0x002fc400000006ff */
[----:B---3--:R-:W-:Y:S02]  /*0070*/  SHF.R.S32.HI R4, RZ, 0x16, R21 ;  /* 0x00000016ff047819 */ /* 0x008fe40000011415 */
[----:B------:R-:W-:Y:S02]  /*0080*/  LOP3.LUT R0, R0, 0x1fc, RZ, 0xc0, !PT ;  /* 0x000001fc00007812 */ /* 0x000fe400078ec0ff */
[----:B------:R-:W-:Y:S02]  /*0090*/  SGXT R4, R4, 0x1 ;  /* 0x000000010404781a */ /* 0x000fe40000000200 */
[----:B------:R-:W-:-:S04]  /*00a0*/  LEA R21, R21, R0, 0x9 ;  /* 0x0000000015157211 */ /* 0x000fc800078e48ff */
[CC--:B------:R-:W-:Y:S02]  /*00b0*/  LEA.HI R0, R4.reuse, R21.reuse, RZ, 0xa ;  /* 0x0000001504007211 */ /* 0x0c0fe400078f50ff */
[----:B------:R-:W-:Y:S02]  /*00c0*/  LEA.HI R4, R4, R21, RZ, 0xe ;  /* 0x0000001504047211 */ /* 0x000fe400078f70ff */
[----:B------:R-:W-:Y:S02]  /*00d0*/  LOP3.LUT R0, R0, 0xfffffc00, RZ, 0xc0, !PT ;  /* 0xfffffc0000007812 */ /* 0x000fe400078ec0ff */
[----:B------:R-:W-:Y:S02]  /*00e0*/  SHF.R.S32.HI R5, RZ, 0xe, R4 ;  /* 0x0000000eff057819 */ /* 0x000fe40000011404 */
[----:B------:R-:W-:-:S04]  /*00f0*/  IADD3 R0, R21, -R0, RZ ;  /* 0x8000000015007210 */ /* 0x000fc80007ffe0ff */
[----:B------:R-:W-:-:S05]  /*0100*/  LEA R5, R5, R0, 0xa ;  /* 0x0000000005057211 */ /* 0x000fca00078e50ff */
[----:B--2---:R-:W-:-:S05]  /*0110*/  IMAD.WIDE R2, R5, 0x4, R2 ;  /* 0x0000000405027825 */ /* 0x004fca00078e0202 */
[----:B------:R-:W2:Y:S04]  /*0120*/  LDG.E.EL.128 R12, desc[UR4][R2.64] ;  /* 0x00000004020c7981 */ /* 0x000ea8000c2e1d00 */
[----:B------:R-:W3:Y:S01]  /*0130*/  LDG.E.EL.128 R16, desc[UR4][R2.64+0x4000] ;  /* 0x0040000402107981 */ /* 0x000ee2000c2e1d00 */
[----:B------:R-:W-:-:S05]  /*0140*/  IADD3 R5, R21, 0x10000, RZ ;  /* 0x0001000015057810 */ /* 0x000fca0007ffe0ff */
[----:B----4-:R-:W-:-:S04]  /*0150*/  IMAD.WIDE R4, R5, 0x4, R8 ;  /* 0x0000000405047825 */ /* 0x010fc800078e0208 */
[----:B------:R-:W-:Y:S02]  /*0160*/  IMAD.WIDE R8, R21, 0x4, R8 ;  /* 0x0000000415087825 */ /* 0x000fe400078e0208 */
[----:B------:R-:W4:Y:S04]  /*0170*/  LDG.E.128 R4, desc[UR4][R4.64] ;  /* 0x0000000404047981 */ /* 0x000f28000c1e1d00 */
[----:B------:R-:W5:Y:S01]  /*0180*/  LDG.E.128 R8, desc[UR4][R8.64] ;  /* 0x0000000408087981 */ /* 0x000f62000c1e1d00 */
[C---:B--2---:R-:W-:Y:S02]  /*0190*/  FSETP.NAN.AND P1, PT, R12.reuse, R12, PT ;  /* 0x0000000c0c00720b */ /* 0x044fe40003f28000 */
[----:B------:R-:W-:Y:S02]  /*01a0*/  FSETP.NAN.AND P2, PT, R13, R13, PT ;  /* 0x0000000d0d00720b */ /* 0x000fe40003f48000 */
[----:B---3--:R-:W-:-:S04]  /*01b0*/  FSETP.GT.AND P0, PT, R12, R16, PT ;  /* 0x000000100c00720b */ /* 0x008fc80003f04000 */
[C---:B------:R-:W-:Y:S02]  /*01c0*/  FSEL R23, R12.reuse, R16, P0 ;  /* 0x000000100c177208 */ /* 0x040fe40000000000 */
[C---:B------:R-:W-:Y:S02]  /*01d0*/  FSETP.GT.AND P0, PT, R13.reuse, R17, PT ;  /* 0x000000110d00720b */ /* 0x040fe40003f04000 */
[----:B------:R-:W-:Y:S02]  /*01e0*/  FSEL R23, R12, R23, P1 ;  /* 0x000000170c177208 */ /* 0x000fe40000800000 */
[C---:B------:R-:W-:Y:S02]  /*01f0*/  FSEL R0, R13.reuse, R17, P0 ;  /* 0x000000110d007208 */ /* 0x040fe40000000000 */
[----:B------:R-:W-:Y:S01]  /*0200*/  FSETP.GT.AND P0, PT, R14, R18, PT ;  /* 0x000000120e00720b */ /* 0x000fe20003f04000 */
[--C-:B------:R-:W-:Y:S01]  /*0210*/  FADD R12, R12, -R23.reuse ;  /* 0x800000170c0c7221 */ /* 0x100fe20000000000 */
[C---:B------:R-:W-:Y:S01]  /*0220*/  FSEL R0, R13.reuse, R0, P2 ;  /* 0x000000000d007208 */ /* 0x040fe20001000000 */
[----:B------:R-:W-:Y:S01]  /*0230*/  FADD R16, R16, -R23 ;  /* 0x8000001710107221 */ /* 0x000fe20000000000 */
[----:B------:R-:W-:Y:S01]  /*0240*/  FSETP.NAN.AND P2, PT, R14, R14, PT ;  /* 0x0000000e0e00720b */ /* 0x000fe20003f48000 */
[----:B------:R-:W-:Y:S01]  /*0250*/  FMUL R20, R12, 1.4426950216293334961 ;  /* 0x3fb8aa3b0c147820 */ /* 0x000fe20000400000 */
[----:B------:R-:W-:Y:S01]  /*0260*/  FSEL R3, R14, R18, P0 ;  /* 0x000000120e037208 */ /* 0x000fe20000000000 */
[--C-:B------:R-:W-:Y:S01]  /*0270*/  FADD R2, R13, -R0.reuse ;  /* 0x800000000d027221 */ /* 0x100fe20000000000 */
[----:B------:R-:W-:Y:S01]  /*0280*/  FSETP.GT.AND P0, PT, R15, R19, PT ;  /* 0x000000130f00720b */ /* 0x000fe20003f04000 */
[----:B------:R-:W-:Y:S01]  /*0290*/  FADD R17, R17, -R0 ;  /* 0x8000000011117221 */ /* 0x000fe20000000000 */
[----:B------:R-:W-:Y:S01]  /*02a0*/  FSETP.GEU.AND P1, PT, R20, -126, PT ;  /* 0xc2fc00001400780b */ /* 0x000fe20003f2e000 */
[----:B------:R-:W-:Y:S01]  /*02b0*/  FMUL R23, R16, 1.4426950216293334961 ;  /* 0x3fb8aa3b10177820 */ /* 0x000fe20000400000 */
[----:B------:R-:W-:Y:S01]  /*02c0*/  FSEL R3, R14, R3, P2 ;  /* 0x000000030e037208 */ /* 0x000fe20001000000 */
[----:B------:R-:W-:Y:S01]  /*02d0*/  FMUL R2, R2, 1.4426950216293334961 ;  /* 0x3fb8aa3b02027820 */ /* 0x000fe20000400000 */
[----:B------:R-:W-:Y:S01]  /*02e0*/  FSETP.NAN.AND P2, PT, R15, R15, PT ;  /* 0x0000000f0f00720b */ /* 0x000fe20003f48000 */
[----:B------:R-:W-:Y:S01]  /*02f0*/  FMUL R24, R17, 1.4426950216293334961 ;  /* 0x3fb8aa3b11187820 */ /* 0x000fe20000400000 */
[----:B------:R-:W-:Y:S01]  /*0300*/  FSEL R12, R15, R19, P0 ;  /* 0x000000130f0c7208 */ /* 0x000fe20000000000 */
[--C-:B------:R-:W-:Y:S01]  /*0310*/  FADD R14, R14, -R3.reuse ;  /* 0x800000030e0e7221 */ /* 0x100fe20000000000 */
[----:B------:R-:W-:Y:S01]  /*0320*/  FSETP.GEU.AND P3, PT, R23, -126, PT ;  /* 0xc2fc00001700780b */ /* 0x000fe20003f6e000 */
[----:B------:R-:W-:Y:S01]  /*0330*/  FADD R3, R18, -R3 ;  /* 0x8000000312037221 */ /* 0x000fe20000000000 */
[----:B------:R-:W-:Y:S01]  /*0340*/  FSETP.GEU.AND P4, PT, R2, -126, PT ;  /* 0xc2fc00000200780b */ /* 0x000fe20003f8e000 */
[----:B------:R-:W-:Y:S01]  /*0350*/  FMUL R22, R14, 1.4426950216293334961 ;  /* 0x3fb8aa3b0e167820 */ /* 0x000fe20000400000 */
[----:B------:R-:W-:Y:S01]  /*0360*/  FSEL R14, R15, R12, P2 ;  /* 0x0000000c0f0e7208 */ /* 0x000fe20001000000 */
[----:B------:R-:W-:Y:S01]  /*0370*/  @!P1 FMUL R20, R20, 0.5 ;  /* 0x3f00000014149820 */ /* 0x000fe20000400000 */
[----:B------:R-:W-:Y:S01]  /*0380*/  FMUL R3, R3, 1.4426950216293334961 ;  /* 0x3fb8aa3b03037820 */ /* 0x000fe20000400000 */
[----:B------:R-:W-:-:S02]  /*0390*/  FSETP.GEU.AND P5, PT, R24, -126, PT ;  /* 0xc2fc00001800780b */ /* 0x000fc40003fae000 */
[----:B------:R-:W1:Y:S01]  /*03a0*/  MUFU.EX2 R0, R20 ;  /* 0x0000001400007308 */ /* 0x000e620000000800 */
[--C-:B------:R-:W-:Y:S01]  /*03b0*/  FADD R15, R15, -R14.reuse ;  /* 0x8000000e0f0f7221 */ /* 0x100fe20000000000 */
[----:B------:R-:W-:Y:S01]  /*03c0*/  FADD R14, R19, -R14 ;  /* 0x8000000e130e7221 */ /* 0x000fe20000000000 */
[----:B------:R-:W-:Y:S01]  /*03d0*/  FSETP.GEU.AND P6, PT, R22, -126, PT ;  /* 0xc2fc00001600780b */ /* 0x000fe20003fce000 */
[----:B------:R-:W-:Y:S01]  /*03e0*/  @!P3 FMUL R23, R23, 0.5 ;  /* 0x3f0000001717b820 */ /* 0x000fe20000400000 */
[----:B------:R-:W-:Y:S01]  /*03f0*/  FMUL R16, R15, 1.4426950216293334961 ;  /* 0x3fb8aa3b0f107820 */ /* 0x000fe20000400000 */
[----:B------:R-:W-:Y:S01]  /*0400*/  FMUL R19, R14, 1.4426950216293334961 ;  /* 0x3fb8aa3b0e137820 */ /* 0x000fe20000400000 */
[----:B------:R-:W-:Y:S01]  /*0410*/  FSETP.GEU.AND P2, PT, R3, -126, PT ;  /* 0xc2fc00000300780b */ /* 0x000fe20003f4e000 */
[----:B------:R-:W2:Y:S01]  /*0420*/  MUFU.EX2 R13, R23 ;  /* 0x00000017000d7308 */ /* 0x000ea20000000800 */
[----:B------:R-:W-:Y:S01]  /*0430*/  @!P4 FMUL R2, R2, 0.5 ;  /* 0x3f0000000202c820 */ /* 0x000fe20000400000 */
[----:B------:R-:W-:Y:S01]  /*0440*/  FSETP.GEU.AND P0, PT, R16, -126, PT ;  /* 0xc2fc00001000780b */ /* 0x000fe20003f0e000 */
[----:B------:R-:W-:Y:S01]  /*0450*/  @!P5 FMUL R24, R24, 0.5 ;  /* 0x3f0000001818d820 */ /* 0x000fe20000400000 */
[----:B-1----:R-:W-:Y:S01]  /*0460*/  @!P1 FMUL R0, R0, R0 ;  /* 0x0000000000009220 */ /* 0x002fe20000400000 */
[----:B------:R-:W-:-:S03]  /*0470*/  FSETP.GEU.AND P1, PT, R19, -126, PT ;  /* 0xc2fc00001300780b */ /* 0x000fc60003f2e000 */
[----:B------:R-:W-:Y:S01]  /*0480*/  @!P6 FMUL R22, R22, 0.5 ;  /* 0x3f0000001616e820 */ /* 0x000fe20000400000 */
[----:B------:R-:W1:Y:S03]  /*0490*/  MUFU.EX2 R12, R2 ;  /* 0x00000002000c7308 */ /* 0x000e660000000800 */
[----:B------:R-:W-:-:S03]  /*04a0*/  @!P2 FMUL R3, R3, 0.5 ;  /* 0x3f0000000303a820 */ /* 0x000fc60000400000 */
[----:B------:R-:W-:Y:S01]  /*04b0*/  @!P0 FMUL R16, R16, 0.5 ;  /* 0x3f00000010108820 */ /* 0x000fe20000400000 */
[----:B--2---:R-:W-:Y:S01]  /*04c0*/  @!P3 FMUL R13, R13, R13 ;  /* 0x0000000d0d0db220 */ /* 0x004fe20000400000 */
[----:B------:R-:W2:Y:S03]  /*04d0*/  MUFU.EX2 R15, R24 ;  /* 0x00000018000f7308 */ /* 0x000ea60000000800 */
[----:B------:R-:W-:Y:S01]  /*04e0*/  FADD R18, R0, R13 ;  /* 0x0000000d00127221 */ /* 0x000fe20000000000 */
[----:B------:R-:W-:Y:S01]  /*04f0*/  @!P1 FMUL R19, R19, 0.5 ;  /* 0x3f00000013139820 */ /* 0x000fe20000400000 */
[----:B-1----:R-:W-:-:S03]  /*0500*/  @!P4 FMUL R12, R12, R12 ;  /* 0x0000000c0c0cc220 */ /* 0x002fc60000400000 */
[----:B------:R-:W1:Y:S01]  /*0510*/  MUFU.EX2 R14, R22 ;  /* 0x00000016000e7308 */ /* 0x000e620000000800 */
[C---:B------:R-:W-:Y:S02]  /*0520*/  FSETP.GT.AND P3, PT, R18.reuse, 8.50705917302346158658e+37, PT ;  /* 0x7e8000001200780b */ /* 0x040fe40003f64000 */
[----:B------:R-:W-:Y:S01]  /*0530*/  FSETP.GEU.AND P4, PT, R18, 1.175494350822287508e-38, PT ;  /* 0x008000001200780b */ /* 0x000fe20003f8e000 */
[----:B--2---:R-:W-:-:S04]  /*0540*/  @!P5 FMUL R15, R15, R15 ;  /* 0x0000000f0f0fd220 */ /* 0x004fc80000400000 */
[----:B------:R2:W3:Y:S01]  /*0550*/  MUFU.EX2 R17, R3 ;  /* 0x0000000300117308 */ /* 0x0004e20000000800 */
[----:B------:R-:W-:-:S05]  /*0560*/  FADD R20, R12, R15 ;  /* 0x0000000f0c147221 */ /* 0x000fca0000000000 */
[----:B------:R-:W-:Y:S01]  /*0570*/  @P3 FMUL R18, R18, 0.25 ;  /* 0x3e80000012123820 */ /* 0x000fe20000400000 */
[----:B-1----:R-:W-:Y:S01]  /*0580*/  @!P6 FMUL R14, R14, R14 ;  /* 0x0000000e0e0ee220 */ /* 0x002fe20000400000 */
[----:B------:R-:W1:Y:S01]  /*0590*/  MUFU.EX2 R16, R16 ;  /* 0x0000001000107308 */ /* 0x000e620000000800 */
[----:B------:R-:W-:Y:S01]  /*05a0*/  FSETP.GEU.AND P6, PT, R20, 1.175494350822287508e-38, PT ;  /* 0x008000001400780b */ /* 0x000fe20003fce000 */
[----:B------:R-:W-:Y:S01]  /*05b0*/  @P3 FMUL R0, R0, 0.25 ;  /* 0x3e80000000003820 */ /* 0x000fe20000400000 */
[----:B------:R-:W-:Y:S01]  /*05c0*/  @P3 FMUL R13, R13, 0.25 ;  /* 0x3e8000000d0d3820 */ /* 0x000fe20000400000 */
[----:B------:R-:W-:Y:S01]  /*05d0*/  @!P4 FMUL R18, R18, 16777216 ;  /* 0x4b8000001212c820 */ /* 0x000fe20000400000 */
[----:B--2---:R-:W2:Y:S01]  /*05e0*/  LDC.64 R2, c[0x0][0x220] ;  /* 0x00008800ff027b82 */ /* 0x004ea20000000a00 */
[----:B------:R-:W-:Y:S01]  /*05f0*/  @!P4 FMUL R0, R0, 16777216 ;  /* 0x4b8000000000c820 */ /* 0x000fe20000400000 */
[----:B---3--:R-:W-:Y:S01]  /*0600*/  @!P2 FMUL R17, R17, R17 ;  /* 0x000000111111a220 */ /* 0x008fe20000400000 */
[----:B------:R-:W3:Y:S01]  /*0610*/  MUFU.EX2 R19, R19 ;  /* 0x0000001300137308 */ /* 0x000ee20000000800 */
[----:B------:R-:W-:Y:S01]  /*0620*/  FSETP.GT.AND P2, PT, R20, 8.50705917302346158658e+37, PT ;  /* 0x7e8000001400780b */ /* 0x000fe20003f44000 */
[----:B------:R-:W-:Y:S01]  /*0630*/  @!P4 FMUL R13, R13, 16777216 ;  /* 0x4b8000000d0dc820 */ /* 0x000fe20000400000 */
[----:B------:R-:W-:Y:S01]  /*0640*/  FADD R22, R14, R17 ;  /* 0x000000110e167221 */ /* 0x000fe20000000000 */
[----:B-1----:R-:W-:-:S04]  /*0650*/  @!P0 FMUL R16, R16, R16 ;  /* 0x0000001010108220 */ /* 0x002fc80000400000 */
[C---:B------:R-:W-:Y:S01]  /*0660*/  FSETP.GT.AND P5, PT, R22.reuse, 8.50705917302346158658e+37, PT ;  /* 0x7e8000001600780b */ /* 0x040fe20003fa4000 */
[----:B------:R-:W1:Y:S01]  /*0670*/  MUFU.RCP R25, R18 ;  /* 0x0000001200197308 */ /* 0x000e620000001000 */
[----:B------:R-:W-:-:S04]  /*0680*/  FSETP.GEU.AND P0, PT, R22, 1.175494350822287508e-38, PT ;  /* 0x008000001600780b */ /* 0x000fc80003f0e000 */
[----:B------:R-:W-:Y:S01]  /*0690*/  @P2 FMUL R20, R20, 0.25 ;  /* 0x3e80000014142820 */ /* 0x000fe20000400000 */
[----:B---3--:R-:W-:Y:S01]  /*06a0*/  @!P1 FMUL R19, R19, R19 ;  /* 0x0000001313139220 */ /* 0x008fe20000400000 */
[----:B------:R-:W-:Y:S01]  /*06b0*/  @P2 FMUL R12, R12, 0.25 ;  /* 0x3e8000000c0c2820 */ /* 0x000fe20000400000 */
[----:B------:R-:W-:Y:S01]  /*06c0*/  @P2 FMUL R15, R15, 0.25 ;  /* 0x3e8000000f0f2820 */ /* 0x000fe20000400000 */
[----:B------:R-:W-:Y:S01]  /*06d0*/  @!P6 FMUL R20, R20, 16777216 ;  /* 0x4b8000001414e820 */ /* 0x000fe20000400000 */
[----:B------:R-:W-:Y:S01]  /*06e0*/  FADD R24, R16, R19 ;  /* 0x0000001310187221 */ /* 0x000fe20000000000 */
[----:B------:R-:W-:Y:S01]  /*06f0*/  @!P6 FMUL R12, R12, 16777216 ;  /* 0x4b8000000c0ce820 */ /* 0x000fe20000400000 */
[----:B------:R-:W-:Y:S01]  /*0700*/  @P5 FMUL R22, R22, 0.25 ;  /* 0x3e80000016165820 */ /* 0x000fe20000400000 */
[----:B------:R-:W-:Y:S01]  /*0710*/  @P5 FMUL R17, R17, 0.25 ;  /* 0x3e80000011115820 */ /* 0x000fe20000400000 */
[----:B------:R-:W-:Y:S01]  /*0720*/  @!P6 FMUL R15, R15, 16777216 ;  /* 0x4b8000000f0fe820 */ /* 0x000fe20000400000 */
[----:B------:R-:W-:Y:S01]  /*0730*/  FSETP.GT.AND P1, PT, R24, 8.50705917302346158658e+37, PT ;  /* 0x7e8000001800780b */ /* 0x000fe20003f24000 */
[----:B------:R-:W-:Y:S01]  /*0740*/  @!P0 FMUL R22, R22, 16777216 ;  /* 0x4b80000016168820 */ /* 0x000fe20000400000 */
[----:B------:R-:W-:Y:S01]  /*0750*/  FSETP.GEU.AND P3, PT, R24, 1.175494350822287508e-38, PT ;  /* 0x008000001800780b */ /* 0x000fe20003f6e000 */
[----:B------:R-:W3:Y:S01]  /*0760*/  MUFU.RCP R20, R20 ;  /* 0x0000001400147308 */ /* 0x000ee20000001000 */
[----:B------:R-:W-:Y:S01]  /*0770*/  @P5 FMUL R14, R14, 0.25 ;  /* 0x3e8000000e0e5820 */ /* 0x000fe20000400000 */
[----:B------:R-:W-:Y:S01]  /*0780*/  @!P0 FMUL R17, R17, 16777216 ;  /* 0x4b80000011118820 */ /* 0x000fe20000400000 */
[C---:B-1----:R-:W-:Y:S01]  /*0790*/  FMUL R23, R25.reuse, R0 ;  /* 0x0000000019177220 */ /* 0x042fe20000400000 */
[----:B------:R-:W-:Y:S01]  /*07a0*/  FMUL R25, R25, R13 ;  /* 0x0000000d19197220 */ /* 0x000fe20000400000 */
[----:B------:R-:W-:Y:S01]  /*07b0*/  @!P0 FMUL R14, R14, 16777216 ;  /* 0x4b8000000e0e8820 */ /* 0x000fe20000400000 */
[----:B--2---:R-:W-:-:S02]  /*07c0*/  IMAD.WIDE R2, R21, 0x4, R2 ;  /* 0x0000000415027825 */ /* 0x004fc400078e0202 */
[----:B------:R-:W1:Y:S02]  /*07d0*/  MUFU.RCP R22, R22 ;  /* 0x0000001600167308 */ /* 0x000e640000001000 */
[----:B----4-:R-:W-:Y:S01]  /*07e0*/  FMUL R25, R4, R25 ;  /* 0x0000001904197220 */ /* 0x010fe20000400000 */
[----:B------:R-:W-:Y:S01]  /*07f0*/  @P1 FMUL R24, R24, 0.25 ;  /* 0x3e80000018181820 */ /* 0x000fe20000400000 */
[----:B------:R-:W-:Y:S01]  /*0800*/  @P1 FMUL R16, R16, 0.25 ;  /* 0x3e80000010101820 */ /* 0x000fe20000400000 */
[----:B------:R-:W-:Y:S01]  /*0810*/  @P1 FMUL R19, R19, 0.25 ;  /* 0x3e80000013131820 */ /* 0x000fe20000400000 */
[----:B-----5:R-:W-:Y:S01]  /*0820*/  FFMA R8, R8, R23, R25 ;  /* 0x0000001708087223 */ /* 0x020fe20000000019 */
[----:B------:R-:W-:Y:S01]  /*0830*/  @!P3 FMUL R24, R24, 16777216 ;  /* 0x4b8000001818b820 */ /* 0x000fe20000400000 */
[----:B------:R-:W-:Y:S01]  /*0840*/  @!P3 FMUL R16, R16, 16777216 ;  /* 0x4b8000001010b820 */ /* 0x000fe20000400000 */
[----:B------:R-:W-:Y:S01]  /*0850*/  @!P3 FMUL R19, R19, 16777216 ;  /* 0x4b8000001313b820 */ /* 0x000fe20000400000 */
[C---:B---3--:R-:W-:Y:S01]  /*0860*/  FMUL R12, R20.reuse, R12 ;  /* 0x0000000c140c7220 */ /* 0x048fe20000400000 */
[----:B------:R-:W2:Y:S01]  /*0870*/  MUFU.RCP R18, R24 ;  /* 0x0000001800127308 */ /* 0x000ea20000001000 */
[----:B------:R-:W-:Y:S01]  /*0880*/  FMUL R20, R20, R15 ;  /* 0x0000000f14147220 */ /* 0x000fe20000400000 */
[C---:B-1----:R-:W-:Y:S01]  /*0890*/  FMUL R17, R22.reuse, R17 ;  /* 0x0000001116117220 */ /* 0x042fe20000400000 */
[----:B------:R-:W-:-:S02]  /*08a0*/  FMUL R13, R22, R14 ;  /* 0x0000000e160d7220 */ /* 0x000fc40000400000 */
[----:B------:R-:W-:Y:S01]  /*08b0*/  FMUL R20, R5, R20 ;  /* 0x0000001405147220 */ /* 0x000fe20000400000 */
[----:B------:R-:W-:-:S03]  /*08c0*/  FMUL R17, R6, R17 ;  /* 0x0000001106117220 */ /* 0x000fc60000400000 */
[----:B------:R-:W-:Y:S01]  /*08d0*/  FFMA R9, R9, R12, R20 ;  /* 0x0000000c09097223 */ /* 0x000fe20000000014 */
[----:B------:R-:W-:Y:S01]  /*08e0*/  FFMA R10, R10, R13, R17 ;  /* 0x0000000d0a0a7223 */ /* 0x000fe20000000011 */
[C---:B--2---:R-:W-:Y:S01]  /*08f0*/  FMUL R16, R18.reuse, R16 ;  /* 0x0000001012107220 */ /* 0x044fe20000400000 */
[----:B------:R-:W-:-:S04]  /*0900*/  FMUL R18, R18, R19 ;  /* 0x0000001312127220 */ /* 0x000fc80000400000 */
[----:B------:R-:W-:-:S04]  /*0910*/  FMUL R18, R7, R18 ;  /* 0x0000001207127220 */ /* 0x000fc80000400000 */
[----:B------:R-:W-:-:S05]  /*0920*/  FFMA R11, R11, R16, R18 ;  /* 0x000000100b0b7223 */ /* 0x000fca0000000012 */
[----:B------:R-:W-:Y:S01]  /*0930*/  STG.E.128 desc[UR4][R2.64], R8 ;  /* 0x0000000802007986 */ /* 0x000fe2000c101d04 */
[----:B------:R-:W-:Y:S05]  /*0940*/  EXIT ;  /* 0x000000000000794d */ /* 0x000fea0003800000 */
.L_x_0:
[----:B------:R-:W-:-:S00]  /*0950*/  BRA `(.L_x_0) ;  /* 0xfffffffc00fc7947 */ /* 0x000fc0000383ffff */
[----:B------:R-:W-:-:S00]  /*0960*/  NOP ;  /* 0x0000000000007918 */ /* 0x000fc00000000000 */
        /* <DEDUP_REMOVED lines=9> */
.L_x_1:


//--------------------- .nv.constant0.triton_poi_fused__softmax_mul_sum_40 --------------------------
	.section	.nv.constant0.triton_poi_fused__softmax_mul_sum_40,"a",@progbits
	.sectionflags	@""
	.align	4
.nv.constant0.triton_poi_fused__softmax_mul_sum_40:
	.zero		556
